	.headerflags	@"EF_CUDA_TEXMODE_UNIFIED EF_CUDA_64BIT_ADDRESS EF_CUDA_ACCELERATORS EF_CUDA_SM90 EF_CUDA_VIRTUAL_SM(EF_CUDA_SM90)"
	.elftype	@"ET_EXEC"


//--------------------- .nv.info                  --------------------------
	.section	.nv.info,"",@"SHT_CUDA_INFO"
	.align	4


	//----- nvinfo : EIATTR_REGCOUNT
	.align		4
        /*0000*/ 	.byte	0x04, 0x2f
        /*0002*/ 	.short	(.L_3 - .L_2)
	.align		4
.L_2:
        /*0004*/ 	.word	index@(triton_poi_fused__native_batch_norm_legit_no_training_convolution_relu_6)
        /*0008*/ 	.word	0x00000013


	//----- nvinfo : EIATTR_MIN_STACK_SIZE
	.align		4
.L_3:
        /*000c*/ 	.byte	0x04, 0x12
        /*000e*/ 	.short	(.L_5 - .L_4)
	.align		4
.L_4:
        /*0010*/ 	.word	index@(triton_poi_fused__native_batch_norm_legit_no_training_convolution_relu_6)
        /*0014*/ 	.word	0x00000000


	//----- nvinfo : EIATTR_FRAME_SIZE
	.align		4
.L_5:
        /*0018*/ 	.byte	0x04, 0x11
        /*001a*/ 	.short	(.L_7 - .L_6)
	.align		4
.L_6:
        /*001c*/ 	.word	index@(triton_poi_fused__native_batch_norm_legit_no_training_convolution_relu_6)
        /*0020*/ 	.word	0x00000000


	//----- nvinfo : EIATTR_MIN_STACK_SIZE
	.align		4
.L_7:
        /*0024*/ 	.byte	0x04, 0x12
        /*0026*/ 	.short	(.L_9 - .L_8)
	.align		4
.L_8:
        /*0028*/ 	.word	index@(triton_poi_fused__native_batch_norm_legit_no_training_convolution_relu_6)
        /*002c*/ 	.word	0x00000000
.L_9:


//--------------------- .nv.info.triton_poi_fused__native_batch_norm_legit_no_training_convolution_relu_6 --------------------------
	.section	.nv.info.triton_poi_fused__native_batch_norm_legit_no_training_convolution_relu_6,"",@"SHT_CUDA_INFO"
	.sectionflags	@""
	.align	4


	//----- nvinfo : EIATTR_CUDA_API_VERSION
	.align		4
        /*0000*/ 	.byte	0x04, 0x37
        /*0002*/ 	.short	(.L_11 - .L_10)
.L_10:
        /*0004*/ 	.word	0x0000007c


	//----- nvinfo : EIATTR_KPARAM_INFO
	.align		4
.L_11:
        /*0008*/ 	.byte	0x04, 0x17
        /*000a*/ 	.short	(.L_13 - .L_12)
.L_12:
        /*000c*/ 	.word	0x00000000
        /*0010*/ 	.short	0x0007
        /*0012*/ 	.short	0x0038
        /*0014*/ 	.byte	0x00, 0xf0, 0x11, 0x00


	//----- nvinfo : EIATTR_KPARAM_INFO
	.align		4
.L_13:
        /*0018*/ 	.byte	0x04, 0x17
        /*001a*/ 	.short	(.L_15 - .L_14)
.L_14:
        /*001c*/ 	.word	0x00000000
        /*0020*/ 	.short	0x0006
        /*0022*/ 	.short	0x0030
        /*0024*/ 	.byte	0x00, 0xf4, 0x21, 0x00


	//----- nvinfo : EIATTR_KPARAM_INFO
	.align		4
.L_15:
        /*0028*/ 	.byte	0x04, 0x17
        /*002a*/ 	.short	(.L_17 - .L_16)
.L_16:
        /*002c*/ 	.word	0x00000000
        /*0030*/ 	.short	0x0005
        /*0032*/ 	.short	0x0028
        /*0034*/ 	.byte	0x00, 0xf4, 0x21, 0x00


	//----- nvinfo : EIATTR_KPARAM_INFO
	.align		4
.L_17:
        /*0038*/ 	.byte	0x04, 0x17
        /*003a*/ 	.short	(.L_19 - .L_18)
.L_18:
        /*003c*/ 	.word	0x00000000
        /*0040*/ 	.short	0x0004
        /*0042*/ 	.short	0x0020
        /*0044*/ 	.byte	0x00, 0xf4, 0x21, 0x00


	//----- nvinfo : EIATTR_KPARAM_INFO
	.align		4
.L_19:
        /*0048*/ 	.byte	0x04, 0x17
        /*004a*/ 	.short	(.L_21 - .L_20)
.L_20:
        /*004c*/ 	.word	0x00000000
        /*0050*/ 	.short	0x0003
        /*0052*/ 	.short	0x0018
        /*0054*/ 	.byte	0x00, 0xf4, 0x21, 0x00


	//----- nvinfo : EIATTR_KPARAM_INFO
	.align		4
.L_21:
        /*0058*/ 	.byte	0x04, 0x17
        /*005a*/ 	.short	(.L_23 - .L_22)
.L_22:
        /*005c*/ 	.word	0x00000000
        /*0060*/ 	.short	0x0002
        /*0062*/ 	.short	0x0010
        /*0064*/ 	.byte	0x00, 0xf4, 0x21, 0x00


	//----- nvinfo : EIATTR_KPARAM_INFO
	.align		4
.L_23:
        /*0068*/ 	.byte	0x04, 0x17
        /*006a*/ 	.short	(.L_25 - .L_24)
.L_24:
        /*006c*/ 	.word	0x00000000
        /*0070*/ 	.short	0x0001
        /*0072*/ 	.short	0x0008
        /*0074*/ 	.byte	0x00, 0xf4, 0x21, 0x00


	//----- nvinfo : EIATTR_KPARAM_INFO
	.align		4
.L_25:
        /*0078*/ 	.byte	0x04, 0x17
        /*007a*/ 	.short	(.L_27 - .L_26)
.L_26:
        /*007c*/ 	.word	0x00000000
        /*0080*/ 	.short	0x0000
        /*0082*/ 	.short	0x0000
        /*0084*/ 	.byte	0x00, 0xf4, 0x21, 0x00


	//----- nvinfo : EIATTR_SPARSE_MMA_MASK
	.align		4
.L_27:
        /*0088*/ 	.byte	0x03, 0x50
        /*008a*/ 	.short	0x0000


	//----- nvinfo : EIATTR_MAXREG_COUNT
	.align		4
        /*008c*/ 	.byte	0x03, 0x1b
        /*008e*/ 	.short	0x00ff


	//----- nvinfo : EIATTR_EXIT_INSTR_OFFSETS
	.align		4
        /*0090*/ 	.byte	0x04, 0x1c
        /*0092*/ 	.short	(.L_29 - .L_28)


	//   ....[0]....
.L_28:
        /*0094*/ 	.word	0x00000340


	//----- nvinfo : EIATTR_REQNTID
	.align		4
.L_29:
        /*0098*/ 	.byte	0x04, 0x10
        /*009a*/ 	.short	(.L_31 - .L_30)
.L_30:
        /*009c*/ 	.word	0x00000080
        /*00a0*/ 	.word	0x00000001
        /*00a4*/ 	.word	0x00000001


	//----- nvinfo : EIATTR_CBANK_PARAM_SIZE
	.align		4
.L_31:
        /*00a8*/ 	.byte	0x03, 0x19
        /*00aa*/ 	.short	0x003c


	//----- nvinfo : EIATTR_PARAM_CBANK
	.align		4
        /*00ac*/ 	.byte	0x04, 0x0a
        /*00ae*/ 	.short	(.L_33 - .L_32)
	.align		4
.L_32:
        /*00b0*/ 	.word	index@(.nv.constant0.triton_poi_fused__native_batch_norm_legit_no_training_convolution_relu_6)
        /*00b4*/ 	.short	0x0210
        /*00b6*/ 	.short	0x003c


	//----- nvinfo : EIATTR_SW_WAR
	.align		4
.L_33:
        /*00b8*/ 	.byte	0x04, 0x36
        /*00ba*/ 	.short	(.L_35 - .L_34)
.L_34:
        /*00bc*/ 	.word	0x00000008
.L_35:


//--------------------- .nv.callgraph             --------------------------
	.section	.nv.callgraph,"",@"SHT_CUDA_CALLGRAPH"
	.align	4
	.sectionentsize	8
	.align		4
        /*0000*/ 	.word	0x00000000
	.align		4
        /*0004*/ 	.word	0xffffffff
	.align		4
        /*0008*/ 	.word	0x00000000
	.align		4
        /*000c*/ 	.word	0xfffffffe
	.align		4
        /*0010*/ 	.word	0x00000000
	.align		4
        /*0014*/ 	.word	0xfffffffd
	.align		4
        /*0018*/ 	.word	0x00000000
	.align		4
        /*001c*/ 	.word	0xfffffffc


//--------------------- .nv.constant4             --------------------------
	.section	.nv.constant4,"a",@progbits
	.align	8
	.align		8
.nv.constant4:
        /*0000*/ 	.dword	_$_str
	.align		8
        /*0008*/ 	.dword	_$_str_$_2


//--------------------- .text.triton_poi_fused__native_batch_norm_legit_no_training_convolution_relu_6 --------------------------
	.section	.text.triton_poi_fused__native_batch_norm_legit_no_training_convolution_relu_6,"ax",@progbits
	.align	128
        .global         triton_poi_fused__native_batch_norm_legit_no_training_convolution_relu_6
        .type           triton_poi_fused__native_batch_norm_legit_no_training_convolution_relu_6,@function
        .size           triton_poi_fused__native_batch_norm_legit_no_training_convolution_relu_6,(.L_x_1 - triton_poi_fused__native_batch_norm_legit_no_training_convolution_relu_6)
        .other          triton_poi_fused__native_batch_norm_legit_no_training_convolution_relu_6,@"STO_CUDA_ENTRY STV_DEFAULT"
triton_poi_fused__native_batch_norm_legit_no_training_convolution_relu_6:
.text.triton_poi_fused__native_batch_norm_legit_no_training_convolution_relu_6:
[----:B------:R-:W-:Y:S01]  /*0000*/  LDC R1, c[0x0][0x28] ;  /* 0x00000a00ff017b82 */ /* 0x000fe20000000800 */
[----:B------:R-:W1:Y:S07]  /*0010*/  S2R R0, SR_TID.X ;  /* 0x0000000000007919 */ /* 0x000e6e0000002100 */
[----:B------:R-:W2:Y:S01]  /*0020*/  LDC.64 R10, c[0x0][0x228] ;  /* 0x00008a00ff0a7b82 */ /* 0x000ea20000000a00 */
[----:B------:R-:W-:Y:S01]  /*0030*/  ULDC.64 UR4, c[0x0][0x208] ;  /* 0x0000820000047ab9 */ /* 0x000fe20000000a00 */
[----:B------:R-:W3:Y:S06]  /*0040*/  S2R R3, SR_CTAID.X ;  /* 0x0000000000037919 */ /* 0x000eec0000002500 */
[----:B------:R-:W4:Y:S08]  /*0050*/  LDC.64 R6, c[0x0][0x218] ;  /* 0x00008600ff067b82 */ /* 0x000f300000000a00 */
[----:B------:R-:W5:Y:S08]  /*0060*/  LDC.64 R8, c[0x0][0x220] ;  /* 0x00008800ff087b82 */ /* 0x000f700000000a00 */
[----:B------:R-:W5:Y:S01]  /*0070*/  LDC.64 R12, c[0x0][0x230] ;  /* 0x00008c00ff0c7b82 */ /* 0x000f620000000a00 */
[----:B-1----:R-:W-:-:S07]  /*0080*/  LOP3.LUT R0, R0, 0x7f, RZ, 0xc0, !PT ;  /* 0x0000007f00007812 */ /* 0x002fce00078ec0ff */
[----:B------:R-:W1:Y:S01]  /*0090*/  LDC.64 R4, c[0x0][0x238] ;  /* 0x00008e00ff047b82 */ /* 0x000e620000000a00 */
[----:B---3--:R-:W-:Y:S02]  /*00a0*/  SHF.R.S32.HI R2, RZ, 0x18, R3 ;  /* 0x00000018ff027819 */ /* 0x008fe40000011403 */
[----:B------:R-:W-:Y:S02]  /*00b0*/  LEA R0, R3, R0, 0x7 ;  /* 0x0000000003007211 */ /* 0x000fe400078e38ff */
[----:B------:R-:W-:-:S04]  /*00c0*/  SGXT R3, R2, 0x1 ;  /* 0x000000010203781a */ /* 0x000fc80000000200 */
[----:B------:R-:W-:-:S04]  /*00d0*/  LEA.HI R3, R3, R0, RZ, 0xa ;  /* 0x0000000003037211 */ /* 0x000fc800078f50ff */
[----:B------:R-:W-:-:S04]  /*00e0*/  SHF.R.S32.HI R2, RZ, 0xa, R3 ;  /* 0x0000000aff027819 */ /* 0x000fc80000011403 */
[----:B------:R-:W-:-:S04]  /*00f0*/  LEA.HI R3, R3, R2, RZ, 0x1 ;  /* 0x0000000203037211 */ /* 0x000fc800078f08ff */
[----:B------:R-:W-:-:S04]  /*0100*/  LOP3.LUT R3, R3, 0xfffffffe, RZ, 0xc0, !PT ;  /* 0xfffffffe03037812 */ /* 0x000fc800078ec0ff */
[----:B------:R-:W-:Y:S02]  /*0110*/  IADD3 R15, R2, -R3, RZ ;  /* 0x80000003020f7210 */ /* 0x000fe40007ffe0ff */
[----:B------:R-:W3:Y:S03]  /*0120*/  LDC.64 R2, c[0x0][0x210] ;  /* 0x00008400ff027b82 */ /* 0x000ee60000000a00 */
[----:B--2---:R-:W-:-:S05]  /*0130*/  IMAD.WIDE R10, R15, 0x4, R10 ;  /* 0x000000040f0a7825 */ /* 0x004fca00078e020a */
[----:B------:R2:W2:Y:S01]  /*0140*/  LDG.E.EL R16, desc[UR4][R10.64] ;  /* 0x000000040a107981 */ /* 0x0004a2000c2e1900 */
[----:B----4-:R-:W-:-:S04]  /*0150*/  IMAD.WIDE R6, R15, 0x4, R6 ;  /* 0x000000040f067825 */ /* 0x010fc800078e0206 */
[C---:B-----5:R-:W-:Y:S02]  /*0160*/  IMAD.WIDE R8, R15.reuse, 0x4, R8 ;  /* 0x000000040f087825 */ /* 0x060fe400078e0208 */
[----:B------:R4:W5:Y:S02]  /*0170*/  LDG.E.EL R7, desc[UR4][R6.64] ;  /* 0x0000000406077981 */ /* 0x000964000c2e1900 */
[----:B---3--:R-:W-:Y:S02]  /*0180*/  IMAD.WIDE R2, R0, 0x4, R2 ;  /* 0x0000000400027825 */ /* 0x008fe400078e0202 */
[----:B------:R-:W3:Y:S04]  /*0190*/  LDG.E.EL R8, desc[UR4][R8.64] ;  /* 0x0000000408087981 */ /* 0x000ee8000c2e1900 */
[----:B------:R-:W5:Y:S01]  /*01a0*/  LDG.E R14, desc[UR4][R2.64] ;  /* 0x00000004020e7981 */ /* 0x000f62000c1e1900 */
[----:B0-2---:R-:W-:-:S04]  /*01b0*/  IMAD.WIDE R10, R15, 0x4, R12 ;  /* 0x000000040f0a7825 */ /* 0x005fc800078e020c */
[----:B-1----:R-:W-:Y:S02]  /*01c0*/  IMAD.WIDE R12, R15, 0x4, R4 ;  /* 0x000000040f0c7825 */ /* 0x002fe400078e0204 */
[----:B------:R-:W2:Y:S01]  /*01d0*/  LDG.E.EL R10, desc[UR4][R10.64] ;  /* 0x000000040a0a7981 */ /* 0x000ea2000c2e1900 */
[----:B----4-:R-:W-:Y:S01]  /*01e0*/  HFMA2.MMA R6, -RZ, RZ, 1.625, 0 ;  /* 0x3e800000ff067435 */ /* 0x010fe200000001ff */
[----:B------:R-:W0:Y:S02]  /*01f0*/  LDC.64 R4, c[0x0][0x240] ;  /* 0x00009000ff047b82 */ /* 0x000e240000000a00 */
[----:B------:R-:W2:Y:S01]  /*0200*/  LDG.E.EL R13, desc[UR4][R12.64] ;  /* 0x000000040c0d7981 */ /* 0x000ea2000c2e1900 */
[----:B0-----:R-:W-:-:S04]  /*0210*/  IMAD.WIDE R4, R0, 0x4, R4 ;  /* 0x0000000400047825 */ /* 0x001fc800078e0204 */
[----:B------:R-:W-:-:S04]  /*0220*/  FADD R16, R16, 9.9999997473787516356e-06 ;  /* 0x3727c5ac10107421 */ /* 0x000fc80000000000 */
[----:B------:R-:W0:Y:S02]  /*0230*/  MUFU.SQRT R15, R16 ;  /* 0x00000010000f7308 */ /* 0x000e240000002000 */
[C---:B0-----:R-:W-:Y:S02]  /*0240*/  FSETP.GT.AND P0, PT, R15.reuse, 8.50705917302346158658e+37, PT ;  /* 0x7e8000000f00780b */ /* 0x041fe40003f04000 */
[----:B------:R-:W-:-:S11]  /*0250*/  FSETP.GEU.AND P1, PT, R15, 1.175494350822287508e-38, PT ;  /* 0x008000000f00780b */ /* 0x000fd60003f2e000 */
[----:B------:R-:W-:-:S04]  /*0260*/  @P0 FMUL R15, R15, 0.25 ;  /* 0x3e8000000f0f0820 */ /* 0x000fc80000400000 */
[----:B------:R-:W-:-:S06]  /*0270*/  @!P1 FMUL R15, R15, 16777216 ;  /* 0x4b8000000f0f9820 */ /* 0x000fcc0000400000 */
[----:B------:R-:W0:Y:S01]  /*0280*/  MUFU.RCP R15, R15 ;  /* 0x0000000f000f7308 */ /* 0x000e220000001000 */
[----:B------:R-:W-:Y:S01]  /*0290*/  FSEL R6, R6, 1, P0 ;  /* 0x3f80000006067808 */ /* 0x000fe20000000000 */
[----:B-----5:R-:W-:-:S04]  /*02a0*/  FADD R7, R14, R7 ;  /* 0x000000070e077221 */ /* 0x020fc80000000000 */
[----:B------:R-:W-:Y:S01]  /*02b0*/  @!P1 FMUL R6, R6, 16777216 ;  /* 0x4b80000006069820 */ /* 0x000fe20000400000 */
[----:B---3--:R-:W-:-:S03]  /*02c0*/  FADD R8, -R8, R7 ;  /* 0x0000000708087221 */ /* 0x008fc60000000100 */
[----:B0-----:R-:W-:-:S04]  /*02d0*/  FMUL R9, R15, R6 ;  /* 0x000000060f097220 */ /* 0x001fc80000400000 */
[----:B------:R-:W-:-:S04]  /*02e0*/  FMUL R8, R8, R9 ;  /* 0x0000000908087220 */ /* 0x000fc80000400000 */
[----:B--2---:R-:W-:-:S05]  /*02f0*/  FFMA R8, R10, R8, R13 ;  /* 0x000000080a087223 */ /* 0x004fca000000000d */
[----:B------:R-:W-:-:S04]  /*0300*/  FSETP.GEU.AND P0, PT, R8, RZ, PT ;  /* 0x000000ff0800720b */ /* 0x000fc80003f0e000 */
[----:B------:R-:W-:Y:S01]  /*0310*/  FSEL R9, R8, RZ, P0 ;  /* 0x000000ff08097208 */ /* 0x000fe20000000000 */
[----:B------:R-:W-:Y:S04]  /*0320*/  STG.E desc[UR4][R2.64], R7 ;  /* 0x0000000702007986 */ /* 0x000fe8000c101904 */
[----:B------:R-:W-:Y:S01]  /*0330*/  STG.E desc[UR4][R4.64], R9 ;  /* 0x0000000904007986 */ /* 0x000fe2000c101904 */
[----:B------:R-:W-:Y:S05]  /*0340*/  EXIT ;  /* 0x000000000000794d */ /* 0x000fea0003800000 */
.L_x_0:
[----:B------:R-:W-:-:S00]  /*0350*/  BRA `(.L_x_0) ;  /* 0xfffffffc00fc7947 */ /* 0x000fc0000383ffff */
[----:B------:R-:W-:-:S00]  /*0360*/  NOP ;  /* 0x0000000000007918 */ /* 0x000fc00000000000 */
        /* <DEDUP_REMOVED lines=9> */
.L_x_1:


//--------------------- .nv.global.init           --------------------------
	.section	.nv.global.init,"aw",@progbits
.nv.global.init:
	.type		_$_str,@object
	.size		_$_str,(_$_str_$_2 - _$_str)
_$_str:
        /*0000*/ 	.byte	0x5f, 0x5f, 0x43, 0x55, 0x44, 0x41, 0x5f, 0x46, 0x54, 0x5a, 0x00
	.type		_$_str_$_2,@object
	.size		_$_str_$_2,(.L_1 - _$_str_$_2)
_$_str_$_2:
        /*000b*/ 	.byte	0x5f, 0x5f, 0x43, 0x55, 0x44, 0x41, 0x5f, 0x50, 0x52, 0x45, 0x43, 0x5f, 0x53, 0x51, 0x52, 0x54
        /*001b*/ 	.byte	0x00
.L_1:


//--------------------- .nv.constant0.triton_poi_fused__native_batch_norm_legit_no_training_convolution_relu_6 --------------------------
	.section	.nv.constant0.triton_poi_fused__native_batch_norm_legit_no_training_convolution_relu_6,"a",@progbits
	.sectionflags	@""
	.align	4
.nv.constant0.triton_poi_fused__native_batch_norm_legit_no_training_convolution_relu_6:
	.zero		588
